//
// Generated by NVIDIA NVVM Compiler
//
// Compiler Build ID: CL-36424714
// Cuda compilation tools, release 13.0, V13.0.88
// Based on NVVM 20.0.0
//

.version 9.0
.target sm_100
.address_size 64

	// .globl	_Z17kernel_assignmentPKdS0_PiPdiii

.visible .entry _Z17kernel_assignmentPKdS0_PiPdiii(
	.param .u64 .ptr .align 1 _Z17kernel_assignmentPKdS0_PiPdiii_param_0,
	.param .u64 .ptr .align 1 _Z17kernel_assignmentPKdS0_PiPdiii_param_1,
	.param .u64 .ptr .align 1 _Z17kernel_assignmentPKdS0_PiPdiii_param_2,
	.param .u64 .ptr .align 1 _Z17kernel_assignmentPKdS0_PiPdiii_param_3,
	.param .u32 _Z17kernel_assignmentPKdS0_PiPdiii_param_4,
	.param .u32 _Z17kernel_assignmentPKdS0_PiPdiii_param_5,
	.param .u32 _Z17kernel_assignmentPKdS0_PiPdiii_param_6
)
{
	.reg .pred 	%p<40>;
	.reg .b32 	%r<107>;
	.reg .b64 	%rd<28>;
	.reg .b64 	%fd<142>;

	ld.param.u64 	%rd8, [_Z17kernel_assignmentPKdS0_PiPdiii_param_0];
	ld.param.u64 	%rd11, [_Z17kernel_assignmentPKdS0_PiPdiii_param_1];
	ld.param.u64 	%rd9, [_Z17kernel_assignmentPKdS0_PiPdiii_param_2];
	ld.param.u64 	%rd10, [_Z17kernel_assignmentPKdS0_PiPdiii_param_3];
	ld.param.u32 	%r32, [_Z17kernel_assignmentPKdS0_PiPdiii_param_4];
	ld.param.u32 	%r31, [_Z17kernel_assignmentPKdS0_PiPdiii_param_5];
	cvta.to.global.u64 	%rd1, %rd11;
	mov.u32 	%r33, %ctaid.x;
	mov.u32 	%r34, %ntid.x;
	mov.u32 	%r35, %tid.x;
	mad.lo.s32 	%r1, %r33, %r34, %r35;
	setp.ge.s32 	%p1, %r1, %r32;
	@%p1 bra 	$L__BB0_15;
	setp.lt.s32 	%p2, %r31, 1;
	mov.f64 	%fd141, 0d7E37E43C8800759C;
	mov.b32 	%r106, 0;
	@%p2 bra 	$L__BB0_14;
	cvta.to.global.u64 	%rd12, %rd8;
	mul.wide.s32 	%rd13, %r1, 8;
	add.s64 	%rd14, %rd12, %rd13;
	ld.global.f64 	%fd1, [%rd14];
	and.b32  	%r2, %r31, 15;
	setp.lt.u32 	%p3, %r31, 16;
	mov.f64 	%fd141, 0d7E37E43C8800759C;
	mov.b32 	%r98, 0;
	mov.u32 	%r106, %r98;
	@%p3 bra 	$L__BB0_5;
	and.b32  	%r98, %r31, 2147483632;
	add.s64 	%rd26, %rd1, 64;
	mov.f64 	%fd141, 0d7E37E43C8800759C;
	mov.b32 	%r92, 0;
	mov.u32 	%r106, %r92;
$L__BB0_4:
	.pragma "nounroll";
	ld.global.f64 	%fd19, [%rd26+-64];
	sub.f64 	%fd20, %fd1, %fd19;
	mul.f64 	%fd21, %fd20, %fd20;
	setp.lt.f64 	%p4, %fd21, %fd141;
	selp.b32 	%r40, %r92, %r106, %p4;
	selp.f64 	%fd22, %fd21, %fd141, %p4;
	ld.global.f64 	%fd23, [%rd26+-56];
	sub.f64 	%fd24, %fd1, %fd23;
	mul.f64 	%fd25, %fd24, %fd24;
	setp.lt.f64 	%p5, %fd25, %fd22;
	add.s32 	%r41, %r92, 1;
	selp.b32 	%r42, %r41, %r40, %p5;
	selp.f64 	%fd26, %fd25, %fd22, %p5;
	ld.global.f64 	%fd27, [%rd26+-48];
	sub.f64 	%fd28, %fd1, %fd27;
	mul.f64 	%fd29, %fd28, %fd28;
	setp.lt.f64 	%p6, %fd29, %fd26;
	add.s32 	%r43, %r92, 2;
	selp.b32 	%r44, %r43, %r42, %p6;
	selp.f64 	%fd30, %fd29, %fd26, %p6;
	ld.global.f64 	%fd31, [%rd26+-40];
	sub.f64 	%fd32, %fd1, %fd31;
	mul.f64 	%fd33, %fd32, %fd32;
	setp.lt.f64 	%p7, %fd33, %fd30;
	add.s32 	%r45, %r92, 3;
	selp.b32 	%r46, %r45, %r44, %p7;
	selp.f64 	%fd34, %fd33, %fd30, %p7;
	ld.global.f64 	%fd35, [%rd26+-32];
	sub.f64 	%fd36, %fd1, %fd35;
	mul.f64 	%fd37, %fd36, %fd36;
	setp.lt.f64 	%p8, %fd37, %fd34;
	add.s32 	%r47, %r92, 4;
	selp.b32 	%r48, %r47, %r46, %p8;
	selp.f64 	%fd38, %fd37, %fd34, %p8;
	ld.global.f64 	%fd39, [%rd26+-24];
	sub.f64 	%fd40, %fd1, %fd39;
	mul.f64 	%fd41, %fd40, %fd40;
	setp.lt.f64 	%p9, %fd41, %fd38;
	add.s32 	%r49, %r92, 5;
	selp.b32 	%r50, %r49, %r48, %p9;
	selp.f64 	%fd42, %fd41, %fd38, %p9;
	ld.global.f64 	%fd43, [%rd26+-16];
	sub.f64 	%fd44, %fd1, %fd43;
	mul.f64 	%fd45, %fd44, %fd44;
	setp.lt.f64 	%p10, %fd45, %fd42;
	add.s32 	%r51, %r92, 6;
	selp.b32 	%r52, %r51, %r50, %p10;
	selp.f64 	%fd46, %fd45, %fd42, %p10;
	ld.global.f64 	%fd47, [%rd26+-8];
	sub.f64 	%fd48, %fd1, %fd47;
	mul.f64 	%fd49, %fd48, %fd48;
	setp.lt.f64 	%p11, %fd49, %fd46;
	add.s32 	%r53, %r92, 7;
	selp.b32 	%r54, %r53, %r52, %p11;
	selp.f64 	%fd50, %fd49, %fd46, %p11;
	ld.global.f64 	%fd51, [%rd26];
	sub.f64 	%fd52, %fd1, %fd51;
	mul.f64 	%fd53, %fd52, %fd52;
	setp.lt.f64 	%p12, %fd53, %fd50;
	add.s32 	%r55, %r92, 8;
	selp.b32 	%r56, %r55, %r54, %p12;
	selp.f64 	%fd54, %fd53, %fd50, %p12;
	ld.global.f64 	%fd55, [%rd26+8];
	sub.f64 	%fd56, %fd1, %fd55;
	mul.f64 	%fd57, %fd56, %fd56;
	setp.lt.f64 	%p13, %fd57, %fd54;
	add.s32 	%r57, %r92, 9;
	selp.b32 	%r58, %r57, %r56, %p13;
	selp.f64 	%fd58, %fd57, %fd54, %p13;
	ld.global.f64 	%fd59, [%rd26+16];
	sub.f64 	%fd60, %fd1, %fd59;
	mul.f64 	%fd61, %fd60, %fd60;
	setp.lt.f64 	%p14, %fd61, %fd58;
	add.s32 	%r59, %r92, 10;
	selp.b32 	%r60, %r59, %r58, %p14;
	selp.f64 	%fd62, %fd61, %fd58, %p14;
	ld.global.f64 	%fd63, [%rd26+24];
	sub.f64 	%fd64, %fd1, %fd63;
	mul.f64 	%fd65, %fd64, %fd64;
	setp.lt.f64 	%p15, %fd65, %fd62;
	add.s32 	%r61, %r92, 11;
	selp.b32 	%r62, %r61, %r60, %p15;
	selp.f64 	%fd66, %fd65, %fd62, %p15;
	ld.global.f64 	%fd67, [%rd26+32];
	sub.f64 	%fd68, %fd1, %fd67;
	mul.f64 	%fd69, %fd68, %fd68;
	setp.lt.f64 	%p16, %fd69, %fd66;
	add.s32 	%r63, %r92, 12;
	selp.b32 	%r64, %r63, %r62, %p16;
	selp.f64 	%fd70, %fd69, %fd66, %p16;
	ld.global.f64 	%fd71, [%rd26+40];
	sub.f64 	%fd72, %fd1, %fd71;
	mul.f64 	%fd73, %fd72, %fd72;
	setp.lt.f64 	%p17, %fd73, %fd70;
	add.s32 	%r65, %r92, 13;
	selp.b32 	%r66, %r65, %r64, %p17;
	selp.f64 	%fd74, %fd73, %fd70, %p17;
	ld.global.f64 	%fd75, [%rd26+48];
	sub.f64 	%fd76, %fd1, %fd75;
	mul.f64 	%fd77, %fd76, %fd76;
	setp.lt.f64 	%p18, %fd77, %fd74;
	add.s32 	%r67, %r92, 14;
	selp.b32 	%r68, %r67, %r66, %p18;
	selp.f64 	%fd78, %fd77, %fd74, %p18;
	ld.global.f64 	%fd79, [%rd26+56];
	sub.f64 	%fd80, %fd1, %fd79;
	mul.f64 	%fd81, %fd80, %fd80;
	setp.lt.f64 	%p19, %fd81, %fd78;
	add.s32 	%r69, %r92, 15;
	selp.b32 	%r106, %r69, %r68, %p19;
	selp.f64 	%fd141, %fd81, %fd78, %p19;
	add.s64 	%rd26, %rd26, 128;
	add.s32 	%r92, %r92, 16;
	setp.ne.s32 	%p20, %r92, %r98;
	@%p20 bra 	$L__BB0_4;
$L__BB0_5:
	setp.eq.s32 	%p21, %r2, 0;
	@%p21 bra 	$L__BB0_14;
	and.b32  	%r11, %r31, 7;
	setp.lt.u32 	%p22, %r2, 8;
	@%p22 bra 	$L__BB0_8;
	mul.wide.u32 	%rd15, %r98, 8;
	add.s64 	%rd16, %rd1, %rd15;
	ld.global.f64 	%fd83, [%rd16];
	sub.f64 	%fd84, %fd1, %fd83;
	mul.f64 	%fd85, %fd84, %fd84;
	setp.lt.f64 	%p23, %fd85, %fd141;
	selp.b32 	%r71, %r98, %r106, %p23;
	selp.f64 	%fd86, %fd85, %fd141, %p23;
	add.s32 	%r72, %r98, 1;
	ld.global.f64 	%fd87, [%rd16+8];
	sub.f64 	%fd88, %fd1, %fd87;
	mul.f64 	%fd89, %fd88, %fd88;
	setp.lt.f64 	%p24, %fd89, %fd86;
	selp.b32 	%r73, %r72, %r71, %p24;
	selp.f64 	%fd90, %fd89, %fd86, %p24;
	add.s32 	%r74, %r98, 2;
	ld.global.f64 	%fd91, [%rd16+16];
	sub.f64 	%fd92, %fd1, %fd91;
	mul.f64 	%fd93, %fd92, %fd92;
	setp.lt.f64 	%p25, %fd93, %fd90;
	selp.b32 	%r75, %r74, %r73, %p25;
	selp.f64 	%fd94, %fd93, %fd90, %p25;
	add.s32 	%r76, %r98, 3;
	ld.global.f64 	%fd95, [%rd16+24];
	sub.f64 	%fd96, %fd1, %fd95;
	mul.f64 	%fd97, %fd96, %fd96;
	setp.lt.f64 	%p26, %fd97, %fd94;
	selp.b32 	%r77, %r76, %r75, %p26;
	selp.f64 	%fd98, %fd97, %fd94, %p26;
	add.s32 	%r78, %r98, 4;
	ld.global.f64 	%fd99, [%rd16+32];
	sub.f64 	%fd100, %fd1, %fd99;
	mul.f64 	%fd101, %fd100, %fd100;
	setp.lt.f64 	%p27, %fd101, %fd98;
	selp.b32 	%r79, %r78, %r77, %p27;
	selp.f64 	%fd102, %fd101, %fd98, %p27;
	add.s32 	%r80, %r98, 5;
	ld.global.f64 	%fd103, [%rd16+40];
	sub.f64 	%fd104, %fd1, %fd103;
	mul.f64 	%fd105, %fd104, %fd104;
	setp.lt.f64 	%p28, %fd105, %fd102;
	selp.b32 	%r81, %r80, %r79, %p28;
	selp.f64 	%fd106, %fd105, %fd102, %p28;
	add.s32 	%r82, %r98, 6;
	ld.global.f64 	%fd107, [%rd16+48];
	sub.f64 	%fd108, %fd1, %fd107;
	mul.f64 	%fd109, %fd108, %fd108;
	setp.lt.f64 	%p29, %fd109, %fd106;
	selp.b32 	%r83, %r82, %r81, %p29;
	selp.f64 	%fd110, %fd109, %fd106, %p29;
	add.s32 	%r84, %r98, 7;
	ld.global.f64 	%fd111, [%rd16+56];
	sub.f64 	%fd112, %fd1, %fd111;
	mul.f64 	%fd113, %fd112, %fd112;
	setp.lt.f64 	%p30, %fd113, %fd110;
	selp.b32 	%r106, %r84, %r83, %p30;
	selp.f64 	%fd141, %fd113, %fd110, %p30;
	add.s32 	%r98, %r98, 8;
$L__BB0_8:
	setp.eq.s32 	%p31, %r11, 0;
	@%p31 bra 	$L__BB0_14;
	and.b32  	%r17, %r31, 3;
	setp.lt.u32 	%p32, %r11, 4;
	@%p32 bra 	$L__BB0_11;
	mul.wide.u32 	%rd17, %r98, 8;
	add.s64 	%rd18, %rd1, %rd17;
	ld.global.f64 	%fd115, [%rd18];
	sub.f64 	%fd116, %fd1, %fd115;
	mul.f64 	%fd117, %fd116, %fd116;
	setp.lt.f64 	%p33, %fd117, %fd141;
	selp.b32 	%r86, %r98, %r106, %p33;
	selp.f64 	%fd118, %fd117, %fd141, %p33;
	add.s32 	%r87, %r98, 1;
	ld.global.f64 	%fd119, [%rd18+8];
	sub.f64 	%fd120, %fd1, %fd119;
	mul.f64 	%fd121, %fd120, %fd120;
	setp.lt.f64 	%p34, %fd121, %fd118;
	selp.b32 	%r88, %r87, %r86, %p34;
	selp.f64 	%fd122, %fd121, %fd118, %p34;
	add.s32 	%r89, %r98, 2;
	ld.global.f64 	%fd123, [%rd18+16];
	sub.f64 	%fd124, %fd1, %fd123;
	mul.f64 	%fd125, %fd124, %fd124;
	setp.lt.f64 	%p35, %fd125, %fd122;
	selp.b32 	%r90, %r89, %r88, %p35;
	selp.f64 	%fd126, %fd125, %fd122, %p35;
	add.s32 	%r91, %r98, 3;
	ld.global.f64 	%fd127, [%rd18+24];
	sub.f64 	%fd128, %fd1, %fd127;
	mul.f64 	%fd129, %fd128, %fd128;
	setp.lt.f64 	%p36, %fd129, %fd126;
	selp.b32 	%r106, %r91, %r90, %p36;
	selp.f64 	%fd141, %fd129, %fd126, %p36;
	add.s32 	%r98, %r98, 4;
$L__BB0_11:
	setp.eq.s32 	%p37, %r17, 0;
	@%p37 bra 	$L__BB0_14;
	mul.wide.u32 	%rd19, %r98, 8;
	add.s64 	%rd27, %rd1, %rd19;
	neg.s32 	%r103, %r17;
$L__BB0_13:
	.pragma "nounroll";
	ld.global.f64 	%fd130, [%rd27];
	sub.f64 	%fd131, %fd1, %fd130;
	mul.f64 	%fd132, %fd131, %fd131;
	setp.lt.f64 	%p38, %fd132, %fd141;
	selp.b32 	%r106, %r98, %r106, %p38;
	selp.f64 	%fd141, %fd132, %fd141, %p38;
	add.s32 	%r98, %r98, 1;
	add.s64 	%rd27, %rd27, 8;
	add.s32 	%r103, %r103, 1;
	setp.ne.s32 	%p39, %r103, 0;
	@%p39 bra 	$L__BB0_13;
$L__BB0_14:
	cvta.to.global.u64 	%rd20, %rd9;
	mul.wide.s32 	%rd21, %r1, 4;
	add.s64 	%rd22, %rd20, %rd21;
	st.global.u32 	[%rd22], %r106;
	cvta.to.global.u64 	%rd23, %rd10;
	mul.wide.s32 	%rd24, %r1, 8;
	add.s64 	%rd25, %rd23, %rd24;
	st.global.f64 	[%rd25], %fd141;
$L__BB0_15:
	ret;

}


// ===== COMPILED SASS (sm_100) =====

	.target	sm_100

	.elftype	@"ET_EXEC"


//--------------------- .note.nv.tkinfo           --------------------------
	.section	.note.nv.tkinfo,"",@"SHT_NOTE"
	.sectionflags	@"SHF_NOTE_NV_TKINFO"
	.tkinfo
        /*0018*/ 	.word	0x00000002
        /*0030*/ 	.string	""
        /*0030*/ 	.string	"ptxas"
        /*0030*/ 	.string	"Cuda compilation tools, release 13.0, V13.0.88"
        /*0030*/ 	.string	"Build cuda_13.0.r13.0/compiler.36424714_0"
        /*0030*/ 	.string	"-arch sm_100 -m 64 "



//--------------------- .note.nv.cuinfo           --------------------------
	.section	.note.nv.cuinfo,"",@"SHT_NOTE"
	.sectionflags	@"SHF_NOTE_NV_CUINFO"
        /*0018*/ 	.short	0x0002
        /*001a*/ 	.short	0x0064
        /*001c*/ 	.short	0x0082
	.zero		2


//--------------------- .nv.info                  --------------------------
	.section	.nv.info,"",@"SHT_CUDA_INFO"
	.align	4


	//----- nvinfo : EIATTR_REGCOUNT
	.align		4
        /*0000*/ 	.byte	0x04, 0x2f
        /*0002*/ 	.short	(.L_1 - .L_0)
	.align		4
.L_0:
        /*0004*/ 	.word	index@(_Z17kernel_assignmentPKdS0_PiPdiii)
        /*0008*/ 	.word	0x0000001d


	//----- nvinfo : EIATTR_FRAME_SIZE
	.align		4
.L_1:
        /*000c*/ 	.byte	0x04, 0x11
        /*000e*/ 	.short	(.L_3 - .L_2)
	.align		4
.L_2:
        /*0010*/ 	.word	index@(_Z17kernel_assignmentPKdS0_PiPdiii)
        /*0014*/ 	.word	0x00000000


	//----- nvinfo : EIATTR_MIN_STACK_SIZE
	.align		4
.L_3:
        /*0018*/ 	.byte	0x04, 0x12
        /*001a*/ 	.short	(.L_5 - .L_4)
	.align		4
.L_4:
        /*001c*/ 	.word	index@(_Z17kernel_assignmentPKdS0_PiPdiii)
        /*0020*/ 	.word	0x00000000
.L_5:


//--------------------- .nv.compat                --------------------------
	.section	.nv.compat,"",@"SHT_CUDA_COMPAT_INFO"
	.align	4
        /*0000*/ 	.byte	0x02, 0x09, 0x00, 0x00, 0x02, 0x02, 0x01, 0x00, 0x02, 0x05, 0x05, 0x00, 0x03, 0x07, 0x01, 0x01
        /*0010*/ 	.byte	0x02, 0x03, 0x00, 0x00, 0x02, 0x06, 0x01, 0x00, 0x04, 0x0b, 0x08, 0x00, 0x01, 0x00, 0x00, 0x00
        /*0020*/ 	.byte	0x00, 0x00, 0x00, 0x00


//--------------------- .nv.info._Z17kernel_assignmentPKdS0_PiPdiii --------------------------
	.section	.nv.info._Z17kernel_assignmentPKdS0_PiPdiii,"",@"SHT_CUDA_INFO"
	.sectionflags	@""
	.align	4


	//----- nvinfo : EIATTR_CUDA_API_VERSION
	.align		4
        /*0000*/ 	.byte	0x04, 0x37
        /*0002*/ 	.short	(.L_7 - .L_6)
.L_6:
        /*0004*/ 	.word	0x00000082


	//----- nvinfo : EIATTR_KPARAM_INFO
	.align		4
.L_7:
        /*0008*/ 	.byte	0x04, 0x17
        /*000a*/ 	.short	(.L_9 - .L_8)
.L_8:
        /*000c*/ 	.word	0x00000000
        /*0010*/ 	.short	0x0006
        /*0012*/ 	.short	0x0028
        /*0014*/ 	.byte	0x00, 0xf0, 0x11, 0x00


	//----- nvinfo : EIATTR_KPARAM_INFO
	.align		4
.L_9:
        /*0018*/ 	.byte	0x04, 0x17
        /*001a*/ 	.short	(.L_11 - .L_10)
.L_10:
        /*001c*/ 	.word	0x00000000
        /*0020*/ 	.short	0x0005
        /*0022*/ 	.short	0x0024
        /*0024*/ 	.byte	0x00, 0xf0, 0x11, 0x00


	//----- nvinfo : EIATTR_KPARAM_INFO
	.align		4
.L_11:
        /*0028*/ 	.byte	0x04, 0x17
        /*002a*/ 	.short	(.L_13 - .L_12)
.L_12:
        /*002c*/ 	.word	0x00000000
        /*0030*/ 	.short	0x0004
        /*0032*/ 	.short	0x0020
        /*0034*/ 	.byte	0x00, 0xf0, 0x11, 0x00


	//----- nvinfo : EIATTR_KPARAM_INFO
	.align		4
.L_13:
        /*0038*/ 	.byte	0x04, 0x17
        /*003a*/ 	.short	(.L_15 - .L_14)
.L_14:
        /*003c*/ 	.word	0x00000000
        /*0040*/ 	.short	0x0003
        /*0042*/ 	.short	0x0018
        /*0044*/ 	.byte	0x00, 0xf5, 0x21, 0x00


	//----- nvinfo : EIATTR_KPARAM_INFO
	.align		4
.L_15:
        /*0048*/ 	.byte	0x04, 0x17
        /*004a*/ 	.short	(.L_17 - .L_16)
.L_16:
        /*004c*/ 	.word	0x00000000
        /*0050*/ 	.short	0x0002
        /*0052*/ 	.short	0x0010
        /*0054*/ 	.byte	0x00, 0xf5, 0x21, 0x00


	//----- nvinfo : EIATTR_KPARAM_INFO
	.align		4
.L_17:
        /*0058*/ 	.byte	0x04, 0x17
        /*005a*/ 	.short	(.L_19 - .L_18)
.L_18:
        /*005c*/ 	.word	0x00000000
        /*0060*/ 	.short	0x0001
        /*0062*/ 	.short	0x0008
        /*0064*/ 	.byte	0x00, 0xf5, 0x21, 0x00


	//----- nvinfo : EIATTR_KPARAM_INFO
	.align		4
.L_19:
        /*0068*/ 	.byte	0x04, 0x17
        /*006a*/ 	.short	(.L_21 - .L_20)
.L_20:
        /*006c*/ 	.word	0x00000000
        /*0070*/ 	.short	0x0000
        /*0072*/ 	.short	0x0000
        /*0074*/ 	.byte	0x00, 0xf5, 0x21, 0x00


	//----- nvinfo : EIATTR_SPARSE_MMA_MASK
	.align		4
.L_21:
        /*0078*/ 	.byte	0x03, 0x50
        /*007a*/ 	.short	0x0000


	//----- nvinfo : EIATTR_MAXREG_COUNT
	.align		4
        /*007c*/ 	.byte	0x03, 0x1b
        /*007e*/ 	.short	0x00ff


	//----- nvinfo : EIATTR_MERCURY_ISA_VERSION
	.align		4
        /*0080*/ 	.byte	0x03, 0x5f
        /*0082*/ 	.short	0x0101


	//----- nvinfo : EIATTR_VRC_CTA_INIT_COUNT
	.align		4
        /*0084*/ 	.byte	0x02, 0x4a
	.zero		1
	.zero		1


	//----- nvinfo : EIATTR_EXIT_INSTR_OFFSETS
	.align		4
        /*0088*/ 	.byte	0x04, 0x1c
        /*008a*/ 	.short	(.L_23 - .L_22)


	//   ....[0]....
.L_22:
        /*008c*/ 	.word	0x00000070


	//   ....[1]....
        /*0090*/ 	.word	0x00001160


	//----- nvinfo : EIATTR_CBANK_PARAM_SIZE
	.align		4
.L_23:
        /*0094*/ 	.byte	0x03, 0x19
        /*0096*/ 	.short	0x002c


	//----- nvinfo : EIATTR_PARAM_CBANK
	.align		4
        /*0098*/ 	.byte	0x04, 0x0a
        /*009a*/ 	.short	(.L_25 - .L_24)
	.align		4
.L_24:
        /*009c*/ 	.word	index@(.nv.constant0._Z17kernel_assignmentPKdS0_PiPdiii)
        /*00a0*/ 	.short	0x0380
        /*00a2*/ 	.short	0x002c


	//----- nvinfo : EIATTR_SW_WAR
	.align		4
.L_25:
        /*00a4*/ 	.byte	0x04, 0x36
        /*00a6*/ 	.short	(.L_27 - .L_26)
.L_26:
        /*00a8*/ 	.word	0x00000008
.L_27:


//--------------------- .nv.callgraph             --------------------------
	.section	.nv.callgraph,"",@"SHT_CUDA_CALLGRAPH"
	.align	4
	.sectionentsize	8
	.align		4
        /*0000*/ 	.word	0x00000000
	.align		4
        /*0004*/ 	.word	0xffffffff
	.align		4
        /*0008*/ 	.word	0x00000000
	.align		4
        /*000c*/ 	.word	0xfffffffe
	.align		4
        /*0010*/ 	.word	0x00000000
	.align		4
        /*0014*/ 	.word	0xfffffffd
	.align		4
        /*0018*/ 	.word	0x00000000
	.align		4
        /*001c*/ 	.word	0xfffffffc


//--------------------- .text._Z17kernel_assignmentPKdS0_PiPdiii --------------------------
	.section	.text._Z17kernel_assignmentPKdS0_PiPdiii,"ax",@progbits
	.align	128
        .global         _Z17kernel_assignmentPKdS0_PiPdiii
        .type           _Z17kernel_assignmentPKdS0_PiPdiii,@function
        .size           _Z17kernel_assignmentPKdS0_PiPdiii,(.L_x_7 - _Z17kernel_assignmentPKdS0_PiPdiii)
        .other          _Z17kernel_assignmentPKdS0_PiPdiii,@"STO_CUDA_ENTRY STV_DEFAULT"
_Z17kernel_assignmentPKdS0_PiPdiii:
.text._Z17kernel_assignmentPKdS0_PiPdiii:
[----:B------:R-:W-:Y:S01]  /*0000*/  LDC R1, c[0x0][0x37c] ;  /* 0x0000df00ff017b82 */ /* 0x000fe20000000800 */
[----:B------:R-:W0:Y:S07]  /*0010*/  S2R R3, SR_TID.X ;  /* 0x0000000000037919 */ /* 0x000e2e0000002100 */
[----:B------:R-:W0:Y:S01]  /*0020*/  S2UR UR4, SR_CTAID.X ;  /* 0x00000000000479c3 */ /* 0x000e220000002500 */
[----:B------:R-:W1:Y:S07]  /*0030*/  LDCU UR5, c[0x0][0x3a0] ;  /* 0x00007400ff0577ac */ /* 0x000e6e0008000800 */
[----:B------:R-:W0:Y:S02]  /*0040*/  LDC R0, c[0x0][0x360] ;  /* 0x0000d800ff007b82 */ /* 0x000e240000000800 */
[----:B0-----:R-:W-:-:S05]  /*0050*/  IMAD R0, R0, UR4, R3 ;  /* 0x0000000400007c24 */ /* 0x001fca000f8e0203 */
[----:B-1----:R-:W-:-:S13]  /*0060*/  ISETP.GE.AND P0, PT, R0, UR5, PT ;  /* 0x0000000500007c0c */ /* 0x002fda000bf06270 */
[----:B------:R-:W-:Y:S05]  /*0070*/  @P0 EXIT ;  /* 0x000000000000094d */ /* 0x000fea0003800000 */
[----:B------:R-:W0:Y:S01]  /*0080*/  LDCU UR6, c[0x0][0x3a4] ;  /* 0x00007480ff0677ac */ /* 0x000e220008000800 */
[----:B------:R-:W-:Y:S02]  /*0090*/  IMAD.MOV.U32 R2, RZ, RZ, RZ ;  /* 0x000000ffff027224 */ /* 0x000fe400078e00ff */
[----:B------:R-:W-:Y:S01]  /*00a0*/  IMAD.MOV.U32 R12, RZ, RZ, -0x77ff8a64 ;  /* 0x8800759cff0c7424 */ /* 0x000fe200078e00ff */
[----:B------:R-:W1:Y:S01]  /*00b0*/  LDCU.64 UR10, c[0x0][0x358] ;  /* 0x00006b00ff0a77ac */ /* 0x000e620008000a00 */
[----:B------:R-:W-:Y:S01]  /*00c0*/  IMAD.MOV.U32 R13, RZ, RZ, 0x7e37e43c ;  /* 0x7e37e43cff0d7424 */ /* 0x000fe200078e00ff */
[----:B0-----:R-:W-:-:S09]  /*00d0*/  UISETP.GE.AND UP0, UPT, UR6, 0x1, UPT ;  /* 0x000000010600788c */ /* 0x001fd2000bf06270 */
[----:B-1----:R-:W-:Y:S05]  /*00e0*/  BRA.U !UP0, `(.L_x_0) ;  /* 0x0000001108047547 */ /* 0x002fea000b800000 */
[----:B------:R-:W0:Y:S02]  /*00f0*/  LDC.64 R6, c[0x0][0x380] ;  /* 0x0000e000ff067b82 */ /* 0x000e240000000a00 */
[----:B0-----:R-:W-:-:S06]  /*0100*/  IMAD.WIDE R6, R0, 0x8, R6 ;  /* 0x0000000800067825 */ /* 0x001fcc00078e0206 */
[----:B------:R-:W5:Y:S01]  /*0110*/  LDG.E.64 R6, desc[UR10][R6.64] ;  /* 0x0000000a06067981 */ /* 0x000f62000c1e1b00 */
[----:B------:R-:W-:Y:S01]  /*0120*/  UISETP.GE.U32.AND UP1, UPT, UR6, 0x10, UPT ;  /* 0x000000100600788c */ /* 0x000fe2000bf26070 */
[----:B------:R-:W-:Y:S01]  /*0130*/  CS2R R2, SRZ ;  /* 0x0000000000027805 */ /* 0x000fe2000001ff00 */
[----:B------:R-:W-:Y:S01]  /*0140*/  ULOP3.LUT UR7, UR6, 0xf, URZ, 0xc0, !UPT ;  /* 0x0000000f06077892 */ /* 0x000fe2000f8ec0ff */
[----:B------:R-:W-:Y:S02]  /*0150*/  IMAD.MOV.U32 R12, RZ, RZ, -0x77ff8a64 ;  /* 0x8800759cff0c7424 */ /* 0x000fe400078e00ff */
[----:B------:R-:W-:Y:S01]  /*0160*/  IMAD.MOV.U32 R13, RZ, RZ, 0x7e37e43c ;  /* 0x7e37e43cff0d7424 */ /* 0x000fe200078e00ff */
[----:B------:R-:W-:-:S03]  /*0170*/  UISETP.NE.AND UP0, UPT, UR7, URZ, UPT ;  /* 0x000000ff0700728c */ /* 0x000fc6000bf05270 */
[----:B------:R-:W-:Y:S08]  /*0180*/  BRA.U !UP1, `(.L_x_1) ;  /* 0x0000000909007547 */ /* 0x000ff0000b800000 */
[----:B------:R-:W0:Y:S01]  /*0190*/  LDCU.64 UR4, c[0x0][0x388] ;  /* 0x00007100ff0477ac */ /* 0x000e220008000a00 */
[----:B------:R-:W-:Y:S02]  /*01a0*/  IMAD.MOV.U32 R26, RZ, RZ, RZ ;  /* 0x000000ffff1a7224 */ /* 0x000fe400078e00ff */
[----:B------:R-:W-:Y:S01]  /*01b0*/  IMAD.MOV.U32 R2, RZ, RZ, RZ ;  /* 0x000000ffff027224 */ /* 0x000fe200078e00ff */
[----:B------:R-:W-:Y:S01]  /*01c0*/  ULOP3.LUT UR8, UR6, 0x7ffffff0, URZ, 0xc0, !UPT ;  /* 0x7ffffff006087892 */ /* 0x000fe2000f8ec0ff */
[----:B------:R-:W-:Y:S02]  /*01d0*/  IMAD.MOV.U32 R12, RZ, RZ, -0x77ff8a64 ;  /* 0x8800759cff0c7424 */ /* 0x000fe400078e00ff */
[----:B------:R-:W-:-:S03]  /*01e0*/  IMAD.MOV.U32 R13, RZ, RZ, 0x7e37e43c ;  /* 0x7e37e43cff0d7424 */ /* 0x000fc600078e00ff */
[----:B------:R-:W-:Y:S01]  /*01f0*/  IMAD.U32 R3, RZ, RZ, UR8 ;  /* 0x00000008ff037e24 */ /* 0x000fe2000f8e00ff */
[----:B0-----:R-:W-:-:S04]  /*0200*/  UIADD3 UR4, UP1, UPT, UR4, 0x40, URZ ;  /* 0x0000004004047890 */ /* 0x001fc8000ff3e0ff */
[----:B------:R-:W-:Y:S02]  /*0210*/  UIADD3.X UR5, UPT, UPT, URZ, UR5, URZ, UP1, !UPT ;  /* 0x00000005ff057290 */ /* 0x000fe40008ffe4ff */
[----:B------:R-:W-:-:S04]  /*0220*/  IMAD.U32 R4, RZ, RZ, UR4 ;  /* 0x00000004ff047e24 */ /* 0x000fc8000f8e00ff */
[----:B------:R-:W-:-:S07]  /*0230*/  IMAD.U32 R5, RZ, RZ, UR5 ;  /* 0x00000005ff057e24 */ /* 0x000fce000f8e00ff */
.L_x_2:
[----:B------:R-:W2:Y:S04]  /*0240*/  LDG.E.64 R8, desc[UR10][R4.64+-0x40] ;  /* 0xffffc00a04087981 */ /* 0x000ea8000c1e1b00 */
[----:B------:R-:W3:Y:S04]  /*0250*/  LDG.E.64 R22, desc[UR10][R4.64+-0x38] ;  /* 0xffffc80a04167981 */ /* 0x000ee8000c1e1b00 */
[----:B------:R-:W4:Y:S04]  /*0260*/  LDG.E.64 R20, desc[UR10][R4.64+-0x30] ;  /* 0xffffd00a04147981 */ /* 0x000f28000c1e1b00 */
[----:B------:R-:W4:Y:S04]  /*0270*/  LDG.E.64 R10, desc[UR10][R4.64+-0x28] ;  /* 0xffffd80a040a7981 */ /* 0x000f28000c1e1b00 */
[----:B------:R-:W4:Y:S04]  /*0280*/  LDG.E.64 R16, desc[UR10][R4.64+-0x20] ;  /* 0xffffe00a04107981 */ /* 0x000f28000c1e1b00 */
[----:B------:R-:W4:Y:S01]  /*0290*/  LDG.E.64 R14, desc[UR10][R4.64+-0x18] ;  /* 0xffffe80a040e7981 */ /* 0x000f22000c1e1b00 */
[----:B--2--5:R-:W-:-:S03]  /*02a0*/  DADD R18, R6, -R8 ;  /* 0x0000000006127229 */ /* 0x024fc60000000808 */
[----:B------:R-:W2:Y:S05]  /*02b0*/  LDG.E.64 R8, desc[UR10][R4.64+-0x10] ;  /* 0xfffff00a04087981 */ /* 0x000eaa000c1e1b00 */
[----:B------:R-:W-:-:S08]  /*02c0*/  DMUL R18, R18, R18 ;  /* 0x0000001212127228 */ /* 0x000fd00000000000 */
[----:B------:R-:W-:-:S06]  /*02d0*/  DSETP.GEU.AND P3, PT, R18, R12, PT ;  /* 0x0000000c1200722a */ /* 0x000fcc0003f6e000 */
[----:B------:R-:W-:Y:S02]  /*02e0*/  FSEL R18, R18, R12, !P3 ;  /* 0x0000000c12127208 */ /* 0x000fe40005800000 */
[----:B------:R-:W-:Y:S02]  /*02f0*/  FSEL R19, R19, R13, !P3 ;  /* 0x0000000d13137208 */ /* 0x000fe40005800000 */
[----:B------:R-:W2:Y:S01]  /*0300*/  LDG.E.64 R12, desc[UR10][R4.64+-0x8] ;  /* 0xfffff80a040c7981 */ /* 0x000ea2000c1e1b00 */
[C---:B---3--:R-:W-:Y:S02]  /*0310*/  DADD R22, R6.reuse, -R22 ;  /* 0x0000000006167229 */ /* 0x048fe40000000816 */
[----:B----4-:R-:W-:-:S06]  /*0320*/  DADD R20, R6, -R20 ;  /* 0x0000000006147229 */ /* 0x010fcc0000000814 */
[----:B------:R-:W-:Y:S02]  /*0330*/  DMUL R24, R22, R22 ;  /* 0x0000001616187228 */ /* 0x000fe40000000000 */
[----:B------:R-:W-:Y:S01]  /*0340*/  DMUL R20, R20, R20 ;  /* 0x0000001414147228 */ /* 0x000fe20000000000 */
[----:B------:R-:W3:Y:S05]  /*0350*/  LDG.E.64 R22, desc[UR10][R4.64] ;  /* 0x0000000a04167981 */ /* 0x000eea000c1e1b00 */
[----:B------:R-:W-:Y:S02]  /*0360*/  DSETP.GEU.AND P4, PT, R24, R18, PT ;  /* 0x000000121800722a */ /* 0x000fe40003f8e000 */
[----:B------:R-:W-:-:S04]  /*0370*/  DADD R10, R6, -R10 ;  /* 0x00000000060a7229 */ /* 0x000fc8000000080a */
[----:B------:R-:W-:Y:S02]  /*0380*/  FSEL R18, R24, R18, !P4 ;  /* 0x0000001218127208 */ /* 0x000fe40006000000 */
[----:B------:R-:W-:Y:S02]  /*0390*/  FSEL R19, R25, R19, !P4 ;  /* 0x0000001319137208 */ /* 0x000fe40006000000 */
[----:B------:R-:W-:Y:S01]  /*03a0*/  DMUL R10, R10, R10 ;  /* 0x0000000a0a0a7228 */ /* 0x000fe20000000000 */
[----:B------:R-:W4:Y:S03]  /*03b0*/  LDG.E.64 R24, desc[UR10][R4.64+0x8] ;  /* 0x0000080a04187981 */ /* 0x000f26000c1e1b00 */
[----:B------:R-:W-:-:S06]  /*03c0*/  DSETP.GEU.AND P5, PT, R20, R18, PT ;  /* 0x000000121400722a */ /* 0x000fcc0003fae000 */
[----:B------:R-:W-:Y:S02]  /*03d0*/  FSEL R18, R20, R18, !P5 ;  /* 0x0000001214127208 */ /* 0x000fe40006800000 */
[----:B------:R-:W-:Y:S01]  /*03e0*/  FSEL R19, R21, R19, !P5 ;  /* 0x0000001315137208 */ /* 0x000fe20006800000 */
[----:B------:R-:W-:Y:S01]  /*03f0*/  DADD R16, R6, -R16 ;  /* 0x0000000006107229 */ /* 0x000fe20000000810 */
[----:B------:R-:W4:Y:S04]  /*0400*/  LDG.E.64 R20, desc[UR10][R4.64+0x18] ;  /* 0x0000180a04147981 */ /* 0x000f28000c1e1b00 */
[----:B------:R-:W-:-:S06]  /*0410*/  DSETP.GEU.AND P6, PT, R10, R18, PT ;  /* 0x000000120a00722a */ /* 0x000fcc0003fce000 */
[----:B------:R-:W-:Y:S02]  /*0420*/  FSEL R18, R10, R18, !P6 ;  /* 0x000000120a127208 */ /* 0x000fe40007000000 */
[----:B------:R-:W-:Y:S02]  /*0430*/  FSEL R19, R11, R19, !P6 ;  /* 0x000000130b137208 */ /* 0x000fe40007000000 */
[----:B------:R-:W4:Y:S01]  /*0440*/  LDG.E.64 R10, desc[UR10][R4.64+0x10] ;  /* 0x0000100a040a7981 */ /* 0x000f22000c1e1b00 */
[----:B------:R-:W-:Y:S02]  /*0450*/  DMUL R16, R16, R16 ;  /* 0x0000001010107228 */ /* 0x000fe40000000000 */
[----:B------:R-:W-:-:S06]  /*0460*/  DADD R14, R6, -R14 ;  /* 0x00000000060e7229 */ /* 0x000fcc000000080e */
[----:B------:R-:W-:Y:S02]  /*0470*/  DSETP.GEU.AND P0, PT, R16, R18, PT ;  /* 0x000000121000722a */ /* 0x000fe40003f0e000 */
[----:B------:R-:W-:-:S04]  /*0480*/  DMUL R14, R14, R14 ;  /* 0x0000000e0e0e7228 */ /* 0x000fc80000000000 */
[----:B------:R-:W-:Y:S02]  /*0490*/  FSEL R16, R16, R18, !P0 ;  /* 0x0000001210107208 */ /* 0x000fe40004000000 */
[----:B------:R-:W-:Y:S02]  /*04a0*/  FSEL R17, R17, R19, !P0 ;  /* 0x0000001311117208 */ /* 0x000fe40004000000 */
[----:B------:R-:W4:Y:S04]  /*04b0*/  LDG.E.64 R18, desc[UR10][R4.64+0x20] ;  /* 0x0000200a04127981 */ /* 0x000f28000c1e1b00 */
[----:B------:R-:W-:-:S06]  /*04c0*/  DSETP.GEU.AND P1, PT, R14, R16, PT ;  /* 0x000000100e00722a */ /* 0x000fcc0003f2e000 */
[----:B------:R-:W-:Y:S02]  /*04d0*/  FSEL R14, R14, R16, !P1 ;  /* 0x000000100e0e7208 */ /* 0x000fe40004800000 */
[----:B------:R-:W-:Y:S02]  /*04e0*/  FSEL R15, R15, R17, !P1 ;  /* 0x000000110f0f7208 */ /* 0x000fe40004800000 */
[----:B------:R-:W4:Y:S01]  /*04f0*/  LDG.E.64 R16, desc[UR10][R4.64+0x28] ;  /* 0x0000280a04107981 */ /* 0x000f22000c1e1b00 */
[----:B------:R-:W-:Y:S01]  /*0500*/  SEL R2, R26, R2, !P3 ;  /* 0x000000021a027207 */ /* 0x000fe20005800000 */
[----:B--2---:R-:W-:-:S08]  /*0510*/  DADD R8, R6, -R8 ;  /* 0x0000000006087229 */ /* 0x004fd00000000808 */
[----:B------:R-:W-:-:S08]  /*0520*/  DMUL R8, R8, R8 ;  /* 0x0000000808087228 */ /* 0x000fd00000000000 */
[----:B------:R-:W-:Y:S02]  /*0530*/  DSETP.GEU.AND P2, PT, R8, R14, PT ;  /* 0x0000000e0800722a */ /* 0x000fe40003f4e000 */
[----:B------:R-:W-:-:S04]  /*0540*/  DADD R12, R6, -R12 ;  /* 0x00000000060c7229 */ /* 0x000fc8000000080c */
[----:B------:R-:W-:Y:S02]  /*0550*/  FSEL R8, R8, R14, !P2 ;  /* 0x0000000e08087208 */ /* 0x000fe40005000000 */
[----:B------:R-:W-:Y:S02]  /*0560*/  FSEL R9, R9, R15, !P2 ;  /* 0x0000000f09097208 */ /* 0x000fe40005000000 */
[----:B------:R-:W2:Y:S01]  /*0570*/  LDG.E.64 R14, desc[UR10][R4.64+0x30] ;  /* 0x0000300a040e7981 */ /* 0x000ea2000c1e1b00 */
[----:B------:R-:W-:-:S08]  /*0580*/  DMUL R12, R12, R12 ;  /* 0x0000000c0c0c7228 */ /* 0x000fd00000000000 */
[----:B------:R-:W-:-:S06]  /*0590*/  DSETP.GEU.AND P3, PT, R12, R8, PT ;  /* 0x000000080c00722a */ /* 0x000fcc0003f6e000 */
[----:B------:R-:W-:Y:S02]  /*05a0*/  FSEL R8, R12, R8, !P3 ;  /* 0x000000080c087208 */ /* 0x000fe40005800000 */
[----:B------:R-:W-:Y:S02]  /*05b0*/  FSEL R9, R13, R9, !P3 ;  /* 0x000000090d097208 */ /* 0x000fe40005800000 */
[----:B------:R0:W2:Y:S01]  /*05c0*/  LDG.E.64 R12, desc[UR10][R4.64+0x38] ;  /* 0x0000380a040c7981 */ /* 0x0000a2000c1e1b00 */
[C---:B---3--:R-:W-:Y:S02]  /*05d0*/  DADD R22, R6.reuse, -R22 ;  /* 0x0000000006167229 */ /* 0x048fe40000000816 */
[----:B----4-:R-:W-:-:S06]  /*05e0*/  DADD R24, R6, -R24 ;  /* 0x0000000006187229 */ /* 0x010fcc0000000818 */
[----:B------:R-:W-:Y:S01]  /*05f0*/  DMUL R22, R22, R22 ;  /* 0x0000001616167228 */ /* 0x000fe20000000000 */
[----:B------:R-:W-:Y:S01]  /*0600*/  @!P4 VIADD R2, R26, 0x1 ;  /* 0x000000011a02c836 */ /* 0x000fe20000000000 */
[----:B------:R-:W-:-:S06]  /*0610*/  DMUL R24, R24, R24 ;  /* 0x0000001818187228 */ /* 0x000fcc0000000000 */
[----:B------:R-:W-:Y:S01]  /*0620*/  DSETP.GEU.AND P4, PT, R22, R8, PT ;  /* 0x000000081600722a */ /* 0x000fe20003f8e000 */
[----:B------:R-:W-:-:S05]  /*0630*/  @!P5 VIADD R2, R26, 0x2 ;  /* 0x000000021a02d836 */ /* 0x000fca0000000000 */
[----:B------:R-:W-:Y:S02]  /*0640*/  FSEL R8, R22, R8, !P4 ;  /* 0x0000000816087208 */ /* 0x000fe40006000000 */
[----:B------:R-:W-:Y:S01]  /*0650*/  FSEL R9, R23, R9, !P4 ;  /* 0x0000000917097208 */ /* 0x000fe20006000000 */
[----:B------:R-:W-:-:S05]  /*0660*/  DADD R10, R6, -R10 ;  /* 0x00000000060a7229 */ /* 0x000fca000000080a */
[----:B------:R-:W-:Y:S02]  /*0670*/  DSETP.GEU.AND P5, PT, R24, R8, PT ;  /* 0x000000081800722a */ /* 0x000fe40003fae000 */
[----:B------:R-:W-:Y:S02]  /*0680*/  DADD R20, R6, -R20 ;  /* 0x0000000006147229 */ /* 0x000fe40000000814 */
[----:B------:R-:W-:Y:S02]  /*0690*/  DMUL R10, R10, R10 ;  /* 0x0000000a0a0a7228 */ /* 0x000fe40000000000 */
[----:B------:R-:W-:Y:S02]  /*06a0*/  FSEL R8, R24, R8, !P5 ;  /* 0x0000000818087208 */ /* 0x000fe40006800000 */
[----:B------:R-:W-:Y:S01]  /*06b0*/  FSEL R9, R25, R9, !P5 ;  /* 0x0000000919097208 */ /* 0x000fe20006800000 */
[----:B------:R-:W-:Y:S01]  /*06c0*/  @!P6 VIADD R2, R26, 0x3 ;  /* 0x000000031a02e836 */ /* 0x000fe20000000000 */
[----:B------:R-:W-:-:S04]  /*06d0*/  DMUL R20, R20, R20 ;  /* 0x0000001414147228 */ /* 0x000fc80000000000 */
[----:B------:R-:W-:Y:S02]  /*06e0*/  DSETP.GEU.AND P6, PT, R10, R8, PT ;  /* 0x000000080a00722a */ /* 0x000fe40003fce000 */
[----:B------:R-:W-:-:S04]  /*06f0*/  DADD R18, R6, -R18 ;  /* 0x0000000006127229 */ /* 0x000fc80000000812 */
        /* <DEDUP_REMOVED lines=10> */
[----:B------:R-:W-:Y:S01]  /*07a0*/  DSETP.GEU.AND P1, PT, R8, R10, PT ;  /* 0x0000000a0800722a */ /* 0x000fe20003f2e000 */
[----:B------:R-:W-:-:S05]  /*07b0*/  @!P2 VIADD R2, R26, 0x6 ;  /* 0x000000061a02a836 */ /* 0x000fca0000000000 */
[----:B------:R-:W-:Y:S02]  /*07c0*/  FSEL R8, R8, R10, !P1 ;  /* 0x0000000a08087208 */ /* 0x000fe40004800000 */
[----:B------:R-:W-:-:S06]  /*07d0*/  FSEL R9, R9, R11, !P1 ;  /* 0x0000000b09097208 */ /* 0x000fcc0004800000 */
[----:B------:R-:W-:Y:S01]  /*07e0*/  DSETP.GEU.AND P2, PT, R16, R8, PT ;  /* 0x000000081000722a */ /* 0x000fe20003f4e000 */
[----:B------:R-:W-:-:S05]  /*07f0*/  @!P3 VIADD R2, R26, 0x7 ;  /* 0x000000071a02b836 */ /* 0x000fca0000000000 */
[----:B------:R-:W-:Y:S02]  /*0800*/  FSEL R8, R16, R8, !P2 ;  /* 0x0000000810087208 */ /* 0x000fe40005000000 */
[----:B------:R-:W-:Y:S01]  /*0810*/  FSEL R9, R17, R9, !P2 ;  /* 0x0000000911097208 */ /* 0x000fe20005000000 */
[C---:B------:R-:W-:Y:S02]  /*0820*/  @!P4 VIADD R2, R26.reuse, 0x8 ;  /* 0x000000081a02c836 */ /* 0x040fe40000000000 */
[C---:B------:R-:W-:Y:S02]  /*0830*/  @!P5 VIADD R2, R26.reuse, 0x9 ;  /* 0x000000091a02d836 */ /* 0x040fe40000000000 */
[C---:B------:R-:W-:Y:S02]  /*0840*/  @!P6 VIADD R2, R26.reuse, 0xa ;  /* 0x0000000a1a02e836 */ /* 0x040fe40000000000 */
[C---:B------:R-:W-:Y:S02]  /*0850*/  @!P0 VIADD R2, R26.reuse, 0xb ;  /* 0x0000000b1a028836 */ /* 0x040fe40000000000 */
[----:B------:R-:W-:-:S02]  /*0860*/  @!P1 VIADD R2, R26, 0xc ;  /* 0x0000000c1a029836 */ /* 0x000fc40000000000 */
[----:B------:R-:W-:Y:S01]  /*0870*/  @!P2 VIADD R2, R26, 0xd ;  /* 0x0000000d1a02a836 */ /* 0x000fe20000000000 */
[----:B0-----:R-:W-:-:S05]  /*0880*/  IADD3 R4, P2, PT, R4, 0x80, RZ ;  /* 0x0000008004047810 */ /* 0x001fca0007f5e0ff */
[----:B------:R-:W-:Y:S01]  /*0890*/  IMAD.X R5, RZ, RZ, R5, P2 ;  /* 0x000000ffff057224 */ /* 0x000fe200010e0605 */
[----:B--2---:R-:W-:-:S08]  /*08a0*/  DADD R14, R6, -R14 ;  /* 0x00000000060e7229 */ /* 0x004fd0000000080e */
[----:B------:R-:W-:-:S08]  /*08b0*/  DMUL R14, R14, R14 ;  /* 0x0000000e0e0e7228 */ /* 0x000fd00000000000 */
[----:B------:R-:W-:Y:S02]  /*08c0*/  DSETP.GEU.AND P3, PT, R14, R8, PT ;  /* 0x000000080e00722a */ /* 0x000fe40003f6e000 */
[----:B------:R-:W-:-:S04]  /*08d0*/  DADD R12, R6, -R12 ;  /* 0x00000000060c7229 */ /* 0x000fc8000000080c */
[----:B------:R-:W-:Y:S02]  /*08e0*/  FSEL R8, R14, R8, !P3 ;  /* 0x000000080e087208 */ /* 0x000fe40005800000 */
[----:B------:R-:W-:Y:S02]  /*08f0*/  FSEL R9, R15, R9, !P3 ;  /* 0x000000090f097208 */ /* 0x000fe40005800000 */
[----:B------:R-:W-:-:S08]  /*0900*/  DMUL R12, R12, R12 ;  /* 0x0000000c0c0c7228 */ /* 0x000fd00000000000 */
[----:B------:R-:W-:Y:S01]  /*0910*/  DSETP.GEU.AND P0, PT, R12, R8, PT ;  /* 0x000000080c00722a */ /* 0x000fe20003f0e000 */
[----:B------:R-:W-:-:S13]  /*0920*/  @!P3 VIADD R2, R26, 0xe ;  /* 0x0000000e1a02b836 */ /* 0x000fda0000000000 */
[C---:B------:R-:W-:Y:S02]  /*0930*/  @!P0 VIADD R2, R26.reuse, 0xf ;  /* 0x0000000f1a028836 */ /* 0x040fe40000000000 */
[----:B------:R-:W-:-:S05]  /*0940*/  VIADD R26, R26, 0x10 ;  /* 0x000000101a1a7836 */ /* 0x000fca0000000000 */
[----:B------:R-:W-:Y:S02]  /*0950*/  ISETP.NE.AND P1, PT, R26, R3, PT ;  /* 0x000000031a00720c */ /* 0x000fe40003f25270 */
[----:B------:R-:W-:Y:S02]  /*0960*/  FSEL R12, R12, R8, !P0 ;  /* 0x000000080c0c7208 */ /* 0x000fe40004000000 */
[----:B------:R-:W-:-:S09]  /*0970*/  FSEL R13, R13, R9, !P0 ;  /* 0x000000090d0d7208 */ /* 0x000fd20004000000 */
[----:B------:R-:W-:Y:S05]  /*0980*/  @P1 BRA `(.L_x_2) ;  /* 0xfffffff8002c1947 */ /* 0x000fea000383ffff */
.L_x_1:
[----:B------:R-:W-:Y:S05]  /*0990*/  BRA.U !UP0, `(.L_x_0) ;  /* 0x0000000508d87547 */ /* 0x000fea000b800000 */
[----:B------:R-:W-:Y:S02]  /*09a0*/  UISETP.GE.U32.AND UP0, UPT, UR7, 0x8, UPT ;  /* 0x000000080700788c */ /* 0x000fe4000bf06070 */
[----:B------:R-:W-:-:S04]  /*09b0*/  ULOP3.LUT UR5, UR6, 0x7, URZ, 0xc0, !UPT ;  /* 0x0000000706057892 */ /* 0x000fc8000f8ec0ff */
[----:B------:R-:W-:-:S03]  /*09c0*/  UISETP.NE.AND UP1, UPT, UR5, URZ, UPT ;  /* 0x000000ff0500728c */ /* 0x000fc6000bf25270 */
[----:B------:R-:W-:Y:S08]  /*09d0*/  BRA.U !UP0, `(.L_x_3) ;  /* 0x0000000108ec7547 */ /* 0x000ff0000b800000 */
[----:B------:R-:W0:Y:S02]  /*09e0*/  LDC.64 R24, c[0x0][0x388] ;  /* 0x0000e200ff187b82 */ /* 0x000e240000000a00 */
[----:B0-----:R-:W-:-:S05]  /*09f0*/  IMAD.WIDE.U32 R24, R3, 0x8, R24 ;  /* 0x0000000803187825 */ /* 0x001fca00078e0018 */
[----:B------:R-:W2:Y:S04]  /*0a00*/  LDG.E.64 R22, desc[UR10][R24.64] ;  /* 0x0000000a18167981 */ /* 0x000ea8000c1e1b00 */
[----:B------:R-:W3:Y:S04]  /*0a10*/  LDG.E.64 R20, desc[UR10][R24.64+0x8] ;  /* 0x0000080a18147981 */ /* 0x000ee8000c1e1b00 */
[----:B------:R-:W4:Y:S04]  /*0a20*/  LDG.E.64 R18, desc[UR10][R24.64+0x10] ;  /* 0x0000100a18127981 */ /* 0x000f28000c1e1b00 */
[----:B------:R-:W4:Y:S04]  /*0a30*/  LDG.E.64 R16, desc[UR10][R24.64+0x18] ;  /* 0x0000180a18107981 */ /* 0x000f28000c1e1b00 */
[----:B------:R-:W4:Y:S04]  /*0a40*/  LDG.E.64 R14, desc[UR10][R24.64+0x20] ;  /* 0x0000200a180e7981 */ /* 0x000f28000c1e1b00 */
[----:B------:R-:W4:Y:S04]  /*0a50*/  LDG.E.64 R10, desc[UR10][R24.64+0x28] ;  /* 0x0000280a180a7981 */ /* 0x000f28000c1e1b00 */
[----:B------:R-:W4:Y:S04]  /*0a60*/  LDG.E.64 R8, desc[UR10][R24.64+0x30] ;  /* 0x0000300a18087981 */ /* 0x000f28000c1e1b00 */
[----:B------:R-:W4:Y:S01]  /*0a70*/  LDG.E.64 R4, desc[UR10][R24.64+0x38] ;  /* 0x0000380a18047981 */ /* 0x000f22000c1e1b00 */
[----:B--2--5:R-:W-:-:S02]  /*0a80*/  DADD R22, R6, -R22 ;  /* 0x0000000006167229 */ /* 0x024fc40000000816 */
[----:B---3--:R-:W-:-:S06]  /*0a90*/  DADD R20, R6, -R20 ;  /* 0x0000000006147229 */ /* 0x008fcc0000000814 */
[----:B------:R-:W-:Y:S02]  /*0aa0*/  DMUL R22, R22, R22 ;  /* 0x0000001616167228 */ /* 0x000fe40000000000 */
[----:B----4-:R-:W-:Y:S02]  /*0ab0*/  DADD R18, R6, -R18 ;  /* 0x0000000006127229 */ /* 0x010fe40000000812 */
[----:B------:R-:W-:Y:S02]  /*0ac0*/  DMUL R20, R20, R20 ;  /* 0x0000001414147228 */ /* 0x000fe40000000000 */
[----:B------:R-:W-:Y:S02]  /*0ad0*/  DADD R16, R6, -R16 ;  /* 0x0000000006107229 */ /* 0x000fe40000000810 */
[----:B------:R-:W-:Y:S02]  /*0ae0*/  DSETP.GEU.AND P2, PT, R22, R12, PT ;  /* 0x0000000c1600722a */ /* 0x000fe40003f4e000 */
[----:B------:R-:W-:-:S02]  /*0af0*/  DADD R14, R6, -R14 ;  /* 0x00000000060e7229 */ /* 0x000fc4000000080e */
[----:B------:R-:W-:Y:S02]  /*0b00*/  DADD R10, R6, -R10 ;  /* 0x00000000060a7229 */ /* 0x000fe4000000080a */
[----:B------:R-:W-:Y:S01]  /*0b10*/  FSEL R22, R22, R12, !P2 ;  /* 0x0000000c16167208 */ /* 0x000fe20005000000 */
[----:B------:R-:W-:Y:S01]  /*0b20*/  DMUL R16, R16, R16 ;  /* 0x0000001010107228 */ /* 0x000fe20000000000 */
[----:B------:R-:W-:Y:S01]  /*0b30*/  FSEL R23, R23, R13, !P2 ;  /* 0x0000000d17177208 */ /* 0x000fe20005000000 */
[----:B------:R-:W-:Y:S01]  /*0b40*/  DMUL R12, R18, R18 ;  /* 0x00000012120c7228 */ /* 0x000fe20000000000 */
[----:B------:R-:W-:Y:S01]  /*0b50*/  SEL R2, R3, R2, !P2 ;  /* 0x0000000203027207 */ /* 0x000fe20005000000 */
[----:B------:R-:W-:Y:S02]  /*0b60*/  DMUL R14, R14, R14 ;  /* 0x0000000e0e0e7228 */ /* 0x000fe40000000000 */
[----:B------:R-:W-:Y:S02]  /*0b70*/  DMUL R10, R10, R10 ;  /* 0x0000000a0a0a7228 */ /* 0x000fe40000000000 */
[----:B------:R-:W-:-:S02]  /*0b80*/  DSETP.GEU.AND P3, PT, R20, R22, PT ;  /* 0x000000161400722a */ /* 0x000fc40003f6e000 */
[C---:B------:R-:W-:Y:S02]  /*0b90*/  DADD R8, R6.reuse, -R8 ;  /* 0x0000000006087229 */ /* 0x040fe40000000808 */
[----:B------:R-:W-:Y:S02]  /*0ba0*/  DADD R4, R6, -R4 ;  /* 0x0000000006047229 */ /* 0x000fe40000000804 */
[----:B------:R-:W-:Y:S02]  /*0bb0*/  FSEL R18, R20, R22, !P3 ;  /* 0x0000001614127208 */ /* 0x000fe40005800000 */
[----:B------:R-:W-:Y:S02]  /*0bc0*/  FSEL R19, R21, R23, !P3 ;  /* 0x0000001715137208 */ /* 0x000fe40005800000 */
[----:B------:R-:W-:Y:S02]  /*0bd0*/  DMUL R8, R8, R8 ;  /* 0x0000000808087228 */ /* 0x000fe40000000000 */
[----:B------:R-:W-:-:S02]  /*0be0*/  DMUL R4, R4, R4 ;  /* 0x0000000404047228 */ /* 0x000fc40000000000 */
[----:B------:R-:W-:Y:S01]  /*0bf0*/  DSETP.GEU.AND P4, PT, R12, R18, PT ;  /* 0x000000120c00722a */ /* 0x000fe20003f8e000 */
[----:B------:R-:W-:-:S05]  /*0c00*/  @!P3 VIADD R2, R3, 0x1 ;  /* 0x000000010302b836 */ /* 0x000fca0000000000 */
[----:B------:R-:W-:Y:S02]  /*0c10*/  FSEL R12, R12, R18, !P4 ;  /* 0x000000120c0c7208 */ /* 0x000fe40006000000 */
[----:B------:R-:W-:-:S06]  /*0c20*/  FSEL R13, R13, R19, !P4 ;  /* 0x000000130d0d7208 */ /* 0x000fcc0006000000 */
        /* <DEDUP_REMOVED lines=20> */
[C---:B------:R-:W-:Y:S02]  /*0d70*/  @!P3 VIADD R2, R3.reuse, 0x7 ;  /* 0x000000070302b836 */ /* 0x040fe40000000000 */
[----:B------:R-:W-:-:S07]  /*0d80*/  VIADD R3, R3, 0x8 ;  /* 0x0000000803037836 */ /* 0x000fce0000000000 */
.L_x_3:
        /* <DEDUP_REMOVED lines=18> */
[----:B------:R-:W-:-:S04]  /*0eb0*/  DMUL R4, R4, R4 ;  /* 0x0000000404047228 */ /* 0x000fc80000000000 */
[----:B------:R-:W-:Y:S01]  /*0ec0*/  FSEL R12, R14, R12, !P0 ;  /* 0x0000000c0e0c7208 */ /* 0x000fe20004000000 */
[----:B------:R-:W-:Y:S01]  /*0ed0*/  DMUL R8, R8, R8 ;  /* 0x0000000808087228 */ /* 0x000fe20000000000 */
[----:B------:R-:W-:Y:S02]  /*0ee0*/  FSEL R13, R15, R13, !P0 ;  /* 0x0000000d0f0d7208 */ /* 0x000fe40004000000 */
[----:B------:R-:W-:-:S04]  /*0ef0*/  SEL R2, R3, R2, !P0 ;  /* 0x0000000203027207 */ /* 0x000fc80004000000 */
[----:B------:R-:W-:-:S06]  /*0f00*/  DSETP.GEU.AND P1, PT, R16, R12, PT ;  /* 0x0000000c1000722a */ /* 0x000fcc0003f2e000 */
        /* <DEDUP_REMOVED lines=12> */
.L_x_4:
[----:B------:R-:W-:Y:S05]  /*0fd0*/  BRA.U !UP1, `(.L_x_0) ;  /* 0x0000000109487547 */ /* 0x000fea000b800000 */
[----:B------:R-:W0:Y:S01]  /*0fe0*/  LDC.64 R4, c[0x0][0x388] ;  /* 0x0000e200ff047b82 */ /* 0x000e220000000a00 */
[----:B------:R-:W-:Y:S01]  /*0ff0*/  UIADD3 UR4, UPT, UPT, -UR4, URZ, URZ ;  /* 0x000000ff04047290 */ /* 0x000fe2000fffe1ff */
[----:B0-----:R-:W-:-:S04]  /*1000*/  IMAD.WIDE.U32 R4, R3, 0x8, R4 ;  /* 0x0000000803047825 */ /* 0x001fc800078e0004 */
[----:B------:R-:W-:Y:S02]  /*1010*/  IMAD.MOV.U32 R8, RZ, RZ, R4 ;  /* 0x000000ffff087224 */ /* 0x000fe400078e0004 */
[----:B------:R-:W-:-:S07]  /*1020*/  IMAD.MOV.U32 R9, RZ, RZ, R5 ;  /* 0x000000ffff097224 */ /* 0x000fce00078e0005 */
.L_x_5:
[----:B------:R0:W2:Y:S01]  /*1030*/  LDG.E.64 R4, desc[UR10][R8.64] ;  /* 0x0000000a08047981 */ /* 0x0000a2000c1e1b00 */
[----:B------:R-:W-:-:S04]  /*1040*/  UIADD3 UR4, UPT, UPT, UR4, 0x1, URZ ;  /* 0x0000000104047890 */ /* 0x000fc8000fffe0ff */
[----:B------:R-:W-:Y:S01]  /*1050*/  UISETP.NE.AND UP0, UPT, UR4, URZ, UPT ;  /* 0x000000ff0400728c */ /* 0x000fe2000bf05270 */
[----:B0-----:R-:W-:-:S05]  /*1060*/  IADD3 R8, P1, PT, R8, 0x8, RZ ;  /* 0x0000000808087810 */ /* 0x001fca0007f3e0ff */
[----:B------:R-:W-:Y:S01]  /*1070*/  IMAD.X R9, RZ, RZ, R9, P1 ;  /* 0x000000ffff097224 */ /* 0x000fe200008e0609 */
[----:B--2--5:R-:W-:-:S08]  /*1080*/  DADD R4, R6, -R4 ;  /* 0x0000000006047229 */ /* 0x024fd00000000804 */
[----:B------:R-:W-:-:S08]  /*1090*/  DMUL R4, R4, R4 ;  /* 0x0000000404047228 */ /* 0x000fd00000000000 */
[----:B------:R-:W-:-:S06]  /*10a0*/  DSETP.GEU.AND P0, PT, R4, R12, PT ;  /* 0x0000000c0400722a */ /* 0x000fcc0003f0e000 */
[C---:B------:R-:W-:Y:S01]  /*10b0*/  SEL R2, R3.reuse, R2, !P0 ;  /* 0x0000000203027207 */ /* 0x040fe20004000000 */
[----:B------:R-:W-:Y:S01]  /*10c0*/  VIADD R3, R3, 0x1 ;  /* 0x0000000103037836 */ /* 0x000fe20000000000 */
[----:B------:R-:W-:Y:S02]  /*10d0*/  FSEL R12, R4, R12, !P0 ;  /* 0x0000000c040c7208 */ /* 0x000fe40004000000 */
[----:B------:R-:W-:Y:S01]  /*10e0*/  FSEL R13, R5, R13, !P0 ;  /* 0x0000000d050d7208 */ /* 0x000fe20004000000 */
[----:B------:R-:W-:Y:S06]  /*10f0*/  BRA.U UP0, `(.L_x_5) ;  /* 0xfffffffd00cc7547 */ /* 0x000fec000b83ffff */
.L_x_0:
[----:B------:R-:W0:Y:S08]  /*1100*/  LDC.64 R4, c[0x0][0x390] ;  /* 0x0000e400ff047b82 */ /* 0x000e300000000a00 */
[----:B-----5:R-:W1:Y:S01]  /*1110*/  LDC.64 R6, c[0x0][0x398] ;  /* 0x0000e600ff067b82 */ /* 0x020e620000000a00 */
[----:B0-----:R-:W-:-:S05]  /*1120*/  IMAD.WIDE R4, R0, 0x4, R4 ;  /* 0x0000000400047825 */ /* 0x001fca00078e0204 */
[----:B------:R-:W-:Y:S01]  /*1130*/  STG.E desc[UR10][R4.64], R2 ;  /* 0x0000000204007986 */ /* 0x000fe2000c10190a */
[----:B-1----:R-:W-:-:S05]  /*1140*/  IMAD.WIDE R6, R0, 0x8, R6 ;  /* 0x0000000800067825 */ /* 0x002fca00078e0206 */
[----:B------:R-:W-:Y:S01]  /*1150*/  STG.E.64 desc[UR10][R6.64], R12 ;  /* 0x0000000c06007986 */ /* 0x000fe2000c101b0a */
[----:B------:R-:W-:Y:S05]  /*1160*/  EXIT ;  /* 0x000000000000794d */ /* 0x000fea0003800000 */
.L_x_6:
[----:B------:R-:W-:-:S00]  /*1170*/  BRA `(.L_x_6) ;  /* 0xfffffffc00fc7947 */ /* 0x000fc0000383ffff */
[----:B------:R-:W-:-:S00]  /*1180*/  NOP ;  /* 0x0000000000007918 */ /* 0x000fc00000000000 */
[----:B------:R-:W-:-:S00]  /*1190*/  NOP ;  /* 0x0000000000007918 */ /* 0x000fc00000000000 */
[----:B------:R-:W-:-:S00]  /*11a0*/  NOP ;  /* 0x0000000000007918 */ /* 0x000fc00000000000 */
[----:B------:R-:W-:-:S00]  /*11b0*/  NOP ;  /* 0x0000000000007918 */ /* 0x000fc00000000000 */
[----:B------:R-:W-:-:S00]  /*11c0*/  NOP ;  /* 0x0000000000007918 */ /* 0x000fc00000000000 */
[----:B------:R-:W-:-:S00]  /*11d0*/  NOP ;  /* 0x0000000000007918 */ /* 0x000fc00000000000 */
[----:B------:R-:W-:-:S00]  /*11e0*/  NOP ;  /* 0x0000000000007918 */ /* 0x000fc00000000000 */
[----:B------:R-:W-:-:S00]  /*11f0*/  NOP ;  /* 0x0000000000007918 */ /* 0x000fc00000000000 */
.L_x_7:


//--------------------- .nv.shared.reserved.0     --------------------------
	.section	.nv.shared.reserved.0,"aw",@nobits
	.weak		__nv_reservedSMEM_offset_0_alias
	.size		__nv_reservedSMEM_offset_0_alias, 0, 64
	.other		__nv_reservedSMEM_offset_0_alias,@"STO_CUDA_RESERVED_SHARED STV_DEFAULT"
__nv_reservedSMEM_offset_0_alias:
	.zero		0
	.zero		64


//--------------------- .nv.constant0._Z17kernel_assignmentPKdS0_PiPdiii --------------------------
	.section	.nv.constant0._Z17kernel_assignmentPKdS0_PiPdiii,"a",@progbits
	.sectionflags	@""
	.align	4
.nv.constant0._Z17kernel_assignmentPKdS0_PiPdiii:
	.zero		940


//--------------------- SYMBOLS --------------------------

	.type		.nv.reservedSmem.offset0,@object
	.size		.nv.reservedSmem.offset0,0x4
